//
// Generated by NVIDIA NVVM Compiler
//
// Compiler Build ID: CL-36424714
// Cuda compilation tools, release 13.0, V13.0.88
// Based on NVVM 20.0.0
//

.version 9.0
.target sm_100
.address_size 64

	// .globl	_Z10cuda_hellov
.extern .func  (.param .b32 func_retval0) vprintf
(
	.param .b64 vprintf_param_0,
	.param .b64 vprintf_param_1
)
;
.global .align 1 .b8 $str[51] = {72, 101, 108, 108, 111, 32, 87, 111, 114, 108, 100, 32, 102, 114, 111, 109, 32, 71, 80, 85, 46, 32, 82, 117, 110, 110, 105, 110, 103, 32, 116, 104, 114, 101, 97, 100, 32, 37, 100, 32, 98, 108, 111, 99, 107, 32, 32, 37, 100, 10};

.visible .entry _Z10cuda_hellov()
{
	.local .align 8 .b8 	__local_depot0[8];
	.reg .b64 	%SP;
	.reg .b64 	%SPL;
	.reg .b32 	%r<5>;
	.reg .b64 	%rd<5>;

	mov.u64 	%SPL, __local_depot0;
	cvta.local.u64 	%SP, %SPL;
	add.u64 	%rd1, %SP, 0;
	add.u64 	%rd2, %SPL, 0;
	mov.u32 	%r1, %tid.x;
	mov.u32 	%r2, %ctaid.x;
	st.local.v2.u32 	[%rd2], {%r1, %r2};
	mov.u64 	%rd3, $str;
	cvta.global.u64 	%rd4, %rd3;
	{ // callseq 0, 0
	.param .b64 param0;
	st.param.b64 	[param0], %rd4;
	.param .b64 param1;
	st.param.b64 	[param1], %rd1;
	.param .b32 retval0;
	call.uni (retval0), 
	vprintf, 
	(
	param0, 
	param1
	);
	ld.param.b32 	%r3, [retval0];
	} // callseq 0
	ret;

}


// ===== COMPILED SASS (sm_100) =====

	.target	sm_100

	.elftype	@"ET_EXEC"


//--------------------- .note.nv.tkinfo           --------------------------
	.section	.note.nv.tkinfo,"",@"SHT_NOTE"
	.sectionflags	@"SHF_NOTE_NV_TKINFO"
	.tkinfo
        /*0018*/ 	.word	0x00000002
        /*0030*/ 	.string	""
        /*0030*/ 	.string	"ptxas"
        /*0030*/ 	.string	"Cuda compilation tools, release 13.0, V13.0.88"
        /*0030*/ 	.string	"Build cuda_13.0.r13.0/compiler.36424714_0"
        /*0030*/ 	.string	"-arch sm_100 -m 64 "



//--------------------- .note.nv.cuinfo           --------------------------
	.section	.note.nv.cuinfo,"",@"SHT_NOTE"
	.sectionflags	@"SHF_NOTE_NV_CUINFO"
        /*0018*/ 	.short	0x0002
        /*001a*/ 	.short	0x0064
        /*001c*/ 	.short	0x0082
	.zero		2


//--------------------- .nv.info                  --------------------------
	.section	.nv.info,"",@"SHT_CUDA_INFO"
	.align	4


	//----- nvinfo : EIATTR_REGCOUNT
	.align		4
        /*0000*/ 	.byte	0x04, 0x2f
        /*0002*/ 	.short	(.L_2 - .L_1)
	.align		4
.L_1:
        /*0004*/ 	.word	index@(_Z10cuda_hellov)
        /*0008*/ 	.word	0x00000018


	//----- nvinfo : EIATTR_FRAME_SIZE
	.align		4
.L_2:
        /*000c*/ 	.byte	0x04, 0x11
        /*000e*/ 	.short	(.L_4 - .L_3)
	.align		4
.L_3:
        /*0010*/ 	.word	index@(_Z10cuda_hellov)
        /*0014*/ 	.word	0x00000008


	//----- nvinfo : EIATTR_MIN_STACK_SIZE
	.align		4
.L_4:
        /*0018*/ 	.byte	0x04, 0x12
        /*001a*/ 	.short	(.L_6 - .L_5)
	.align		4
.L_5:
        /*001c*/ 	.word	index@(_Z10cuda_hellov)
        /*0020*/ 	.word	0x00000008
.L_6:


//--------------------- .nv.compat                --------------------------
	.section	.nv.compat,"",@"SHT_CUDA_COMPAT_INFO"
	.align	4
        /*0000*/ 	.byte	0x02, 0x09, 0x00, 0x00, 0x02, 0x02, 0x01, 0x00, 0x02, 0x05, 0x05, 0x00, 0x03, 0x07, 0x01, 0x01
        /*0010*/ 	.byte	0x02, 0x03, 0x00, 0x00, 0x02, 0x06, 0x01, 0x00, 0x04, 0x0b, 0x08, 0x00, 0x09, 0x00, 0x00, 0x00
        /*0020*/ 	.byte	0x00, 0x00, 0x00, 0x00


//--------------------- .nv.info._Z10cuda_hellov  --------------------------
	.section	.nv.info._Z10cuda_hellov,"",@"SHT_CUDA_INFO"
	.sectionflags	@""
	.align	4


	//----- nvinfo : EIATTR_CUDA_API_VERSION
	.align		4
        /*0000*/ 	.byte	0x04, 0x37
        /*0002*/ 	.short	(.L_8 - .L_7)
.L_7:
        /*0004*/ 	.word	0x00000082


	//----- nvinfo : EIATTR_SPARSE_MMA_MASK
	.align		4
.L_8:
        /*0008*/ 	.byte	0x03, 0x50
        /*000a*/ 	.short	0x0000


	//----- nvinfo : EIATTR_MAXREG_COUNT
	.align		4
        /*000c*/ 	.byte	0x03, 0x1b
        /*000e*/ 	.short	0x00ff


	//----- nvinfo : EIATTR_EXTERNS
	.align		4
        /*0010*/ 	.byte	0x04, 0x0f
        /*0012*/ 	.short	(.L_10 - .L_9)


	//   ....[0]....
	.align		4
.L_9:
        /*0014*/ 	.word	index@(vprintf)


	//----- nvinfo : EIATTR_MERCURY_ISA_VERSION
	.align		4
.L_10:
        /*0018*/ 	.byte	0x03, 0x5f
        /*001a*/ 	.short	0x0101


	//----- nvinfo : EIATTR_VRC_CTA_INIT_COUNT
	.align		4
        /*001c*/ 	.byte	0x02, 0x4a
	.zero		1
	.zero		1


	//----- nvinfo : EIATTR_SYSCALL_OFFSETS
	.align		4
        /*0020*/ 	.byte	0x04, 0x46
        /*0022*/ 	.short	(.L_12 - .L_11)


	//   ....[0]....
.L_11:
        /*0024*/ 	.word	0x000000f0


	//----- nvinfo : EIATTR_EXIT_INSTR_OFFSETS
	.align		4
.L_12:
        /*0028*/ 	.byte	0x04, 0x1c
        /*002a*/ 	.short	(.L_14 - .L_13)


	//   ....[0]....
.L_13:
        /*002c*/ 	.word	0x00000100


	//----- nvinfo : EIATTR_SW_WAR
	.align		4
.L_14:
        /*0030*/ 	.byte	0x04, 0x36
        /*0032*/ 	.short	(.L_16 - .L_15)
.L_15:
        /*0034*/ 	.word	0x00000008
.L_16:


//--------------------- .nv.callgraph             --------------------------
	.section	.nv.callgraph,"",@"SHT_CUDA_CALLGRAPH"
	.align	4
	.sectionentsize	8
	.align		4
        /*0000*/ 	.word	0x00000000
	.align		4
        /*0004*/ 	.word	0xffffffff
	.align		4
        /*0008*/ 	.word	index@(_Z10cuda_hellov)
	.align		4
        /*000c*/ 	.word	index@(vprintf)
	.align		4
        /*0010*/ 	.word	0x00000000
	.align		4
        /*0014*/ 	.word	0xfffffffe
	.align		4
        /*0018*/ 	.word	0x00000000
	.align		4
        /*001c*/ 	.word	0xfffffffd
	.align		4
        /*0020*/ 	.word	0x00000000
	.align		4
        /*0024*/ 	.word	0xfffffffc


//--------------------- .nv.constant4             --------------------------
	.section	.nv.constant4,"a",@progbits
	.align	8
	.align		8
.nv.constant4:
        /*0000*/ 	.dword	vprintf
	.align		8
        /*0008*/ 	.dword	$str


//--------------------- .text._Z10cuda_hellov     --------------------------
	.section	.text._Z10cuda_hellov,"ax",@progbits
	.align	128
        .global         _Z10cuda_hellov
        .type           _Z10cuda_hellov,@function
        .size           _Z10cuda_hellov,(.L_x_2 - _Z10cuda_hellov)
        .other          _Z10cuda_hellov,@"STO_CUDA_ENTRY STV_DEFAULT"
_Z10cuda_hellov:
.text._Z10cuda_hellov:
[----:B------:R-:W0:Y:S01]  /*0000*/  LDC R1, c[0x0][0x37c] ;  /* 0x0000df00ff017b82 */ /* 0x000e220000000800 */
[----:B------:R-:W1:Y:S01]  /*0010*/  S2R R8, SR_TID.X ;  /* 0x0000000000087919 */ /* 0x000e620000002100 */
[----:B0-----:R-:W-:Y:S01]  /*0020*/  VIADD R1, R1, 0xfffffff8 ;  /* 0xfffffff801017836 */ /* 0x001fe20000000000 */
[----:B------:R-:W-:Y:S01]  /*0030*/  MOV R0, 0x0 ;  /* 0x0000000000007802 */ /* 0x000fe20000000f00 */
[----:B------:R-:W0:Y:S01]  /*0040*/  LDCU UR4, c[0x0][0x2f8] ;  /* 0x00005f00ff0477ac */ /* 0x000e220008000800 */
[----:B------:R-:W1:Y:S03]  /*0050*/  S2R R9, SR_CTAID.X ;  /* 0x0000000000097919 */ /* 0x000e660000002500 */
[----:B------:R2:W3:Y:S01]  /*0060*/  LDC.64 R2, c[0x4][R0] ;  /* 0x0100000000027b82 */ /* 0x0004e20000000a00 */
[----:B------:R-:W4:Y:S01]  /*0070*/  LDCU.64 UR6, c[0x4][0x8] ;  /* 0x01000100ff0677ac */ /* 0x000f220008000a00 */
[----:B------:R-:W5:Y:S01]  /*0080*/  LDCU UR5, c[0x0][0x2fc] ;  /* 0x00005f80ff0577ac */ /* 0x000f620008000800 */
[----:B0-----:R-:W-:Y:S01]  /*0090*/  IADD3 R6, P0, PT, R1, UR4, RZ ;  /* 0x0000000401067c10 */ /* 0x001fe2000ff1e0ff */
[----:B----4-:R-:W-:Y:S01]  /*00a0*/  IMAD.U32 R4, RZ, RZ, UR6 ;  /* 0x00000006ff047e24 */ /* 0x010fe2000f8e00ff */
[----:B------:R-:W-:-:S03]  /*00b0*/  MOV R5, UR7 ;  /* 0x0000000700057c02 */ /* 0x000fc60008000f00 */
[----:B-----5:R-:W-:Y:S01]  /*00c0*/  IMAD.X R7, RZ, RZ, UR5, P0 ;  /* 0x00000005ff077e24 */ /* 0x020fe200080e06ff */
[----:B-1----:R2:W-:Y:S07]  /*00d0*/  STL.64 [R1], R8 ;  /* 0x0000000801007387 */ /* 0x0025ee0000100a00 */
[----:B------:R-:W-:-:S07]  /*00e0*/  LEPC R20, `(.L_x_0) ;  /* 0x000000001014794e */ /* 0x000fce0000000000 */
[----:B--23--:R-:W-:Y:S05]  /*00f0*/  CALL.ABS.NOINC R2 ;  /* 0x0000000002007343 */ /* 0x00cfea0003c00000 */
.L_x_0:
[----:B------:R-:W-:Y:S05]  /*0100*/  EXIT ;  /* 0x000000000000794d */ /* 0x000fea0003800000 */
.L_x_1:
[----:B------:R-:W-:-:S00]  /*0110*/  BRA `(.L_x_1) ;  /* 0xfffffffc00fc7947 */ /* 0x000fc0000383ffff */
[----:B------:R-:W-:-:S00]  /*0120*/  NOP ;  /* 0x0000000000007918 */ /* 0x000fc00000000000 */
        /* <DEDUP_REMOVED lines=13> */
.L_x_2:


//--------------------- .nv.global.init           --------------------------
	.section	.nv.global.init,"aw",@progbits
.nv.global.init:
	.type		$str,@object
	.size		$str,(.L_0 - $str)
$str:
        /*0000*/ 	.byte	0x48, 0x65, 0x6c, 0x6c, 0x6f, 0x20, 0x57, 0x6f, 0x72, 0x6c, 0x64, 0x20, 0x66, 0x72, 0x6f, 0x6d
        /*0010*/ 	.byte	0x20, 0x47, 0x50, 0x55, 0x2e, 0x20, 0x52, 0x75, 0x6e, 0x6e, 0x69, 0x6e, 0x67, 0x20, 0x74, 0x68
        /*0020*/ 	.byte	0x72, 0x65, 0x61, 0x64, 0x20, 0x25, 0x64, 0x20, 0x62, 0x6c, 0x6f, 0x63, 0x6b, 0x20, 0x20, 0x25
        /*0030*/ 	.byte	0x64, 0x0a, 0x00
.L_0:


//--------------------- .nv.shared.reserved.0     --------------------------
	.section	.nv.shared.reserved.0,"aw",@nobits
	.weak		__nv_reservedSMEM_offset_0_alias
	.size		__nv_reservedSMEM_offset_0_alias, 0, 64
	.other		__nv_reservedSMEM_offset_0_alias,@"STO_CUDA_RESERVED_SHARED STV_DEFAULT"
__nv_reservedSMEM_offset_0_alias:
	.zero		0
	.zero		64


//--------------------- .nv.constant0._Z10cuda_hellov --------------------------
	.section	.nv.constant0._Z10cuda_hellov,"a",@progbits
	.sectionflags	@""
	.align	4
.nv.constant0._Z10cuda_hellov:
	.zero		896


//--------------------- SYMBOLS --------------------------

	.type		.nv.reservedSmem.offset0,@object
	.size		.nv.reservedSmem.offset0,0x4
	.type		vprintf,@function
